//
// Generated by NVIDIA NVVM Compiler
//
// Compiler Build ID: CL-36424714
// Cuda compilation tools, release 13.0, V13.0.88
// Based on NVVM 20.0.0
//

.version 9.0
.target sm_100
.address_size 64

	// .globl	_Z13addWithBlocksPiS_S_

.visible .entry _Z13addWithBlocksPiS_S_(
	.param .u64 .ptr .align 1 _Z13addWithBlocksPiS_S__param_0,
	.param .u64 .ptr .align 1 _Z13addWithBlocksPiS_S__param_1,
	.param .u64 .ptr .align 1 _Z13addWithBlocksPiS_S__param_2
)
{
	.reg .pred 	%p<2>;
	.reg .b32 	%r<5>;
	.reg .b64 	%rd<11>;

	ld.param.u64 	%rd1, [_Z13addWithBlocksPiS_S__param_0];
	ld.param.u64 	%rd2, [_Z13addWithBlocksPiS_S__param_1];
	ld.param.u64 	%rd3, [_Z13addWithBlocksPiS_S__param_2];
	mov.u32 	%r1, %ctaid.x;
	setp.gt.u32 	%p1, %r1, 9999;
	@%p1 bra 	$L__BB0_2;
	cvta.to.global.u64 	%rd4, %rd1;
	cvta.to.global.u64 	%rd5, %rd2;
	cvta.to.global.u64 	%rd6, %rd3;
	mul.wide.u32 	%rd7, %r1, 4;
	add.s64 	%rd8, %rd4, %rd7;
	ld.global.u32 	%r2, [%rd8];
	add.s64 	%rd9, %rd5, %rd7;
	ld.global.u32 	%r3, [%rd9];
	add.s32 	%r4, %r3, %r2;
	add.s64 	%rd10, %rd6, %rd7;
	st.global.u32 	[%rd10], %r4;
$L__BB0_2:
	ret;

}


// ===== COMPILED SASS (sm_100) =====

	.target	sm_100

	.elftype	@"ET_EXEC"


//--------------------- .note.nv.tkinfo           --------------------------
	.section	.note.nv.tkinfo,"",@"SHT_NOTE"
	.sectionflags	@"SHF_NOTE_NV_TKINFO"
	.tkinfo
        /*0018*/ 	.word	0x00000002
        /*0030*/ 	.string	""
        /*0030*/ 	.string	"ptxas"
        /*0030*/ 	.string	"Cuda compilation tools, release 13.0, V13.0.88"
        /*0030*/ 	.string	"Build cuda_13.0.r13.0/compiler.36424714_0"
        /*0030*/ 	.string	"-arch sm_100 -m 64 "



//--------------------- .note.nv.cuinfo           --------------------------
	.section	.note.nv.cuinfo,"",@"SHT_NOTE"
	.sectionflags	@"SHF_NOTE_NV_CUINFO"
        /*0018*/ 	.short	0x0002
        /*001a*/ 	.short	0x0064
        /*001c*/ 	.short	0x0082
	.zero		2


//--------------------- .nv.info                  --------------------------
	.section	.nv.info,"",@"SHT_CUDA_INFO"
	.align	4


	//----- nvinfo : EIATTR_REGCOUNT
	.align		4
        /*0000*/ 	.byte	0x04, 0x2f
        /*0002*/ 	.short	(.L_1 - .L_0)
	.align		4
.L_0:
        /*0004*/ 	.word	index@(_Z13addWithBlocksPiS_S_)
        /*0008*/ 	.word	0x0000000c


	//----- nvinfo : EIATTR_FRAME_SIZE
	.align		4
.L_1:
        /*000c*/ 	.byte	0x04, 0x11
        /*000e*/ 	.short	(.L_3 - .L_2)
	.align		4
.L_2:
        /*0010*/ 	.word	index@(_Z13addWithBlocksPiS_S_)
        /*0014*/ 	.word	0x00000000


	//----- nvinfo : EIATTR_MIN_STACK_SIZE
	.align		4
.L_3:
        /*0018*/ 	.byte	0x04, 0x12
        /*001a*/ 	.short	(.L_5 - .L_4)
	.align		4
.L_4:
        /*001c*/ 	.word	index@(_Z13addWithBlocksPiS_S_)
        /*0020*/ 	.word	0x00000000
.L_5:


//--------------------- .nv.compat                --------------------------
	.section	.nv.compat,"",@"SHT_CUDA_COMPAT_INFO"
	.align	4
        /*0000*/ 	.byte	0x02, 0x09, 0x00, 0x00, 0x02, 0x02, 0x01, 0x00, 0x02, 0x05, 0x05, 0x00, 0x03, 0x07, 0x01, 0x01
        /*0010*/ 	.byte	0x02, 0x03, 0x00, 0x00, 0x02, 0x06, 0x01, 0x00, 0x04, 0x0b, 0x08, 0x00, 0x09, 0x00, 0x00, 0x00
        /*0020*/ 	.byte	0x00, 0x00, 0x00, 0x00


//--------------------- .nv.info._Z13addWithBlocksPiS_S_ --------------------------
	.section	.nv.info._Z13addWithBlocksPiS_S_,"",@"SHT_CUDA_INFO"
	.sectionflags	@""
	.align	4


	//----- nvinfo : EIATTR_CUDA_API_VERSION
	.align		4
        /*0000*/ 	.byte	0x04, 0x37
        /*0002*/ 	.short	(.L_7 - .L_6)
.L_6:
        /*0004*/ 	.word	0x00000082


	//----- nvinfo : EIATTR_KPARAM_INFO
	.align		4
.L_7:
        /*0008*/ 	.byte	0x04, 0x17
        /*000a*/ 	.short	(.L_9 - .L_8)
.L_8:
        /*000c*/ 	.word	0x00000000
        /*0010*/ 	.short	0x0002
        /*0012*/ 	.short	0x0010
        /*0014*/ 	.byte	0x00, 0xf5, 0x21, 0x00


	//----- nvinfo : EIATTR_KPARAM_INFO
	.align		4
.L_9:
        /*0018*/ 	.byte	0x04, 0x17
        /*001a*/ 	.short	(.L_11 - .L_10)
.L_10:
        /*001c*/ 	.word	0x00000000
        /*0020*/ 	.short	0x0001
        /*0022*/ 	.short	0x0008
        /*0024*/ 	.byte	0x00, 0xf5, 0x21, 0x00


	//----- nvinfo : EIATTR_KPARAM_INFO
	.align		4
.L_11:
        /*0028*/ 	.byte	0x04, 0x17
        /*002a*/ 	.short	(.L_13 - .L_12)
.L_12:
        /*002c*/ 	.word	0x00000000
        /*0030*/ 	.short	0x0000
        /*0032*/ 	.short	0x0000
        /*0034*/ 	.byte	0x00, 0xf5, 0x21, 0x00


	//----- nvinfo : EIATTR_SPARSE_MMA_MASK
	.align		4
.L_13:
        /*0038*/ 	.byte	0x03, 0x50
        /*003a*/ 	.short	0x0000


	//----- nvinfo : EIATTR_MAXREG_COUNT
	.align		4
        /*003c*/ 	.byte	0x03, 0x1b
        /*003e*/ 	.short	0x00ff


	//----- nvinfo : EIATTR_MERCURY_ISA_VERSION
	.align		4
        /*0040*/ 	.byte	0x03, 0x5f
        /*0042*/ 	.short	0x0101


	//----- nvinfo : EIATTR_VRC_CTA_INIT_COUNT
	.align		4
        /*0044*/ 	.byte	0x02, 0x4a
	.zero		1
	.zero		1


	//----- nvinfo : EIATTR_EXIT_INSTR_OFFSETS
	.align		4
        /*0048*/ 	.byte	0x04, 0x1c
        /*004a*/ 	.short	(.L_15 - .L_14)


	//   ....[0]....
.L_14:
        /*004c*/ 	.word	0x00000030


	//   ....[1]....
        /*0050*/ 	.word	0x000000f0


	//----- nvinfo : EIATTR_CBANK_PARAM_SIZE
	.align		4
.L_15:
        /*0054*/ 	.byte	0x03, 0x19
        /*0056*/ 	.short	0x0018


	//----- nvinfo : EIATTR_PARAM_CBANK
	.align		4
        /*0058*/ 	.byte	0x04, 0x0a
        /*005a*/ 	.short	(.L_17 - .L_16)
	.align		4
.L_16:
        /*005c*/ 	.word	index@(.nv.constant0._Z13addWithBlocksPiS_S_)
        /*0060*/ 	.short	0x0380
        /*0062*/ 	.short	0x0018


	//----- nvinfo : EIATTR_SW_WAR
	.align		4
.L_17:
        /*0064*/ 	.byte	0x04, 0x36
        /*0066*/ 	.short	(.L_19 - .L_18)
.L_18:
        /*0068*/ 	.word	0x00000008
.L_19:


//--------------------- .nv.callgraph             --------------------------
	.section	.nv.callgraph,"",@"SHT_CUDA_CALLGRAPH"
	.align	4
	.sectionentsize	8
	.align		4
        /*0000*/ 	.word	0x00000000
	.align		4
        /*0004*/ 	.word	0xffffffff
	.align		4
        /*0008*/ 	.word	0x00000000
	.align		4
        /*000c*/ 	.word	0xfffffffe
	.align		4
        /*0010*/ 	.word	0x00000000
	.align		4
        /*0014*/ 	.word	0xfffffffd
	.align		4
        /*0018*/ 	.word	0x00000000
	.align		4
        /*001c*/ 	.word	0xfffffffc


//--------------------- .text._Z13addWithBlocksPiS_S_ --------------------------
	.section	.text._Z13addWithBlocksPiS_S_,"ax",@progbits
	.align	128
        .global         _Z13addWithBlocksPiS_S_
        .type           _Z13addWithBlocksPiS_S_,@function
        .size           _Z13addWithBlocksPiS_S_,(.L_x_1 - _Z13addWithBlocksPiS_S_)
        .other          _Z13addWithBlocksPiS_S_,@"STO_CUDA_ENTRY STV_DEFAULT"
_Z13addWithBlocksPiS_S_:
.text._Z13addWithBlocksPiS_S_:
[----:B------:R-:W-:Y:S01]  /*0000*/  LDC R1, c[0x0][0x37c] ;  /* 0x0000df00ff017b82 */ /* 0x000fe20000000800 */
[----:B------:R-:W0:Y:S02]  /*0010*/  S2R R9, SR_CTAID.X ;  /* 0x0000000000097919 */ /* 0x000e240000002500 */
[----:B0-----:R-:W-:-:S13]  /*0020*/  ISETP.GT.U32.AND P0, PT, R9, 0x270f, PT ;  /* 0x0000270f0900780c */ /* 0x001fda0003f04070 */
[----:B------:R-:W-:Y:S05]  /*0030*/  @P0 EXIT ;  /* 0x000000000000094d */ /* 0x000fea0003800000 */
[----:B------:R-:W0:Y:S01]  /*0040*/  LDC.64 R2, c[0x0][0x380] ;  /* 0x0000e000ff027b82 */ /* 0x000e220000000a00 */
[----:B------:R-:W1:Y:S07]  /*0050*/  LDCU.64 UR4, c[0x0][0x358] ;  /* 0x00006b00ff0477ac */ /* 0x000e6e0008000a00 */
[----:B------:R-:W2:Y:S08]  /*0060*/  LDC.64 R4, c[0x0][0x388] ;  /* 0x0000e200ff047b82 */ /* 0x000eb00000000a00 */
[----:B------:R-:W3:Y:S01]  /*0070*/  LDC.64 R6, c[0x0][0x390] ;  /* 0x0000e400ff067b82 */ /* 0x000ee20000000a00 */
[----:B0-----:R-:W-:-:S06]  /*0080*/  IMAD.WIDE.U32 R2, R9, 0x4, R2 ;  /* 0x0000000409027825 */ /* 0x001fcc00078e0002 */
[----:B-1----:R-:W4:Y:S01]  /*0090*/  LDG.E R2, desc[UR4][R2.64] ;  /* 0x0000000402027981 */ /* 0x002f22000c1e1900 */
[----:B--2---:R-:W-:-:S06]  /*00a0*/  IMAD.WIDE.U32 R4, R9, 0x4, R4 ;  /* 0x0000000409047825 */ /* 0x004fcc00078e0004 */
[----:B------:R-:W4:Y:S01]  /*00b0*/  LDG.E R5, desc[UR4][R4.64] ;  /* 0x0000000404057981 */ /* 0x000f22000c1e1900 */
[----:B---3--:R-:W-:Y:S01]  /*00c0*/  IMAD.WIDE.U32 R6, R9, 0x4, R6 ;  /* 0x0000000409067825 */ /* 0x008fe200078e0006 */
[----:B----4-:R-:W-:-:S05]  /*00d0*/  IADD3 R9, PT, PT, R2, R5, RZ ;  /* 0x0000000502097210 */ /* 0x010fca0007ffe0ff */
[----:B------:R-:W-:Y:S01]  /*00e0*/  STG.E desc[UR4][R6.64], R9 ;  /* 0x0000000906007986 */ /* 0x000fe2000c101904 */
[----:B------:R-:W-:Y:S05]  /*00f0*/  EXIT ;  /* 0x000000000000794d */ /* 0x000fea0003800000 */
.L_x_0:
[----:B------:R-:W-:-:S00]  /*0100*/  BRA `(.L_x_0) ;  /* 0xfffffffc00fc7947 */ /* 0x000fc0000383ffff */
[----:B------:R-:W-:-:S00]  /*0110*/  NOP ;  /* 0x0000000000007918 */ /* 0x000fc00000000000 */
        /* <DEDUP_REMOVED lines=14> */
.L_x_1:


//--------------------- .nv.shared.reserved.0     --------------------------
	.section	.nv.shared.reserved.0,"aw",@nobits
	.weak		__nv_reservedSMEM_offset_0_alias
	.size		__nv_reservedSMEM_offset_0_alias, 0, 64
	.other		__nv_reservedSMEM_offset_0_alias,@"STO_CUDA_RESERVED_SHARED STV_DEFAULT"
__nv_reservedSMEM_offset_0_alias:
	.zero		0
	.zero		64


//--------------------- .nv.constant0._Z13addWithBlocksPiS_S_ --------------------------
	.section	.nv.constant0._Z13addWithBlocksPiS_S_,"a",@progbits
	.sectionflags	@""
	.align	4
.nv.constant0._Z13addWithBlocksPiS_S_:
	.zero		920


//--------------------- SYMBOLS --------------------------

	.type		.nv.reservedSmem.offset0,@object
	.size		.nv.reservedSmem.offset0,0x4
